	.headerflags	@"EF_CUDA_TEXMODE_UNIFIED EF_CUDA_64BIT_ADDRESS EF_CUDA_ACCELERATORS EF_CUDA_SM90 EF_CUDA_VIRTUAL_SM(EF_CUDA_SM90)"
	.elftype	@"ET_EXEC"


//--------------------- .nv.info                  --------------------------
	.section	.nv.info,"",@"SHT_CUDA_INFO"
	.align	4


	//----- nvinfo : EIATTR_REGCOUNT
	.align		4
        /*0000*/ 	.byte	0x04, 0x2f
        /*0002*/ 	.short	(.L_1 - .L_0)
	.align		4
.L_0:
        /*0004*/ 	.word	index@(triton_poi_fused__unsafe_index_add_mul_sub_43)
        /*0008*/ 	.word	0x00000019


	//----- nvinfo : EIATTR_MIN_STACK_SIZE
	.align		4
.L_1:
        /*000c*/ 	.byte	0x04, 0x12
        /*000e*/ 	.short	(.L_3 - .L_2)
	.align		4
.L_2:
        /*0010*/ 	.word	index@(triton_poi_fused__unsafe_index_add_mul_sub_43)
        /*0014*/ 	.word	0x00000000


	//----- nvinfo : EIATTR_FRAME_SIZE
	.align		4
.L_3:
        /*0018*/ 	.byte	0x04, 0x11
        /*001a*/ 	.short	(.L_5 - .L_4)
	.align		4
.L_4:
        /*001c*/ 	.word	index@(triton_poi_fused__unsafe_index_add_mul_sub_43)
        /*0020*/ 	.word	0x00000000


	//----- nvinfo : EIATTR_MIN_STACK_SIZE
	.align		4
.L_5:
        /*0024*/ 	.byte	0x04, 0x12
        /*0026*/ 	.short	(.L_7 - .L_6)
	.align		4
.L_6:
        /*0028*/ 	.word	index@(triton_poi_fused__unsafe_index_add_mul_sub_43)
        /*002c*/ 	.word	0x00000000
.L_7:


//--------------------- .nv.info.triton_poi_fused__unsafe_index_add_mul_sub_43 --------------------------
	.section	.nv.info.triton_poi_fused__unsafe_index_add_mul_sub_43,"",@"SHT_CUDA_INFO"
	.sectionflags	@""
	.align	4


	//----- nvinfo : EIATTR_CUDA_API_VERSION
	.align		4
        /*0000*/ 	.byte	0x04, 0x37
        /*0002*/ 	.short	(.L_9 - .L_8)
.L_8:
        /*0004*/ 	.word	0x0000007c


	//----- nvinfo : EIATTR_KPARAM_INFO
	.align		4
.L_9:
        /*0008*/ 	.byte	0x04, 0x17
        /*000a*/ 	.short	(.L_11 - .L_10)
.L_10:
        /*000c*/ 	.word	0x00000000
        /*0010*/ 	.short	0x0006
        /*0012*/ 	.short	0x0030
        /*0014*/ 	.byte	0x00, 0xf0, 0x11, 0x00


	//----- nvinfo : EIATTR_KPARAM_INFO
	.align		4
.L_11:
        /*0018*/ 	.byte	0x04, 0x17
        /*001a*/ 	.short	(.L_13 - .L_12)
.L_12:
        /*001c*/ 	.word	0x00000000
        /*0020*/ 	.short	0x0005
        /*0022*/ 	.short	0x0028
        /*0024*/ 	.byte	0x00, 0xf4, 0x21, 0x00


	//----- nvinfo : EIATTR_KPARAM_INFO
	.align		4
.L_13:
        /*0028*/ 	.byte	0x04, 0x17
        /*002a*/ 	.short	(.L_15 - .L_14)
.L_14:
        /*002c*/ 	.word	0x00000000
        /*0030*/ 	.short	0x0004
        /*0032*/ 	.short	0x0020
        /*0034*/ 	.byte	0x00, 0xf4, 0x21, 0x00


	//----- nvinfo : EIATTR_KPARAM_INFO
	.align		4
.L_15:
        /*0038*/ 	.byte	0x04, 0x17
        /*003a*/ 	.short	(.L_17 - .L_16)
.L_16:
        /*003c*/ 	.word	0x00000000
        /*0040*/ 	.short	0x0003
        /*0042*/ 	.short	0x0018
        /*0044*/ 	.byte	0x00, 0xf4, 0x21, 0x00


	//----- nvinfo : EIATTR_KPARAM_INFO
	.align		4
.L_17:
        /*0048*/ 	.byte	0x04, 0x17
        /*004a*/ 	.short	(.L_19 - .L_18)
.L_18:
        /*004c*/ 	.word	0x00000000
        /*0050*/ 	.short	0x0002
        /*0052*/ 	.short	0x0010
        /*0054*/ 	.byte	0x00, 0xf4, 0x21, 0x00


	//----- nvinfo : EIATTR_KPARAM_INFO
	.align		4
.L_19:
        /*0058*/ 	.byte	0x04, 0x17
        /*005a*/ 	.short	(.L_21 - .L_20)
.L_20:
        /*005c*/ 	.word	0x00000000
        /*0060*/ 	.short	0x0001
        /*0062*/ 	.short	0x0008
        /*0064*/ 	.byte	0x00, 0xf4, 0x21, 0x00


	//----- nvinfo : EIATTR_KPARAM_INFO
	.align		4
.L_21:
        /*0068*/ 	.byte	0x04, 0x17
        /*006a*/ 	.short	(.L_23 - .L_22)
.L_22:
        /*006c*/ 	.word	0x00000000
        /*0070*/ 	.short	0x0000
        /*0072*/ 	.short	0x0000
        /*0074*/ 	.byte	0x00, 0xf4, 0x21, 0x00


	//----- nvinfo : EIATTR_SPARSE_MMA_MASK
	.align		4
.L_23:
        /*0078*/ 	.byte	0x03, 0x50
        /*007a*/ 	.short	0x0000


	//----- nvinfo : EIATTR_MAXREG_COUNT
	.align		4
        /*007c*/ 	.byte	0x03, 0x1b
        /*007e*/ 	.short	0x00ff


	//----- nvinfo : EIATTR_EXIT_INSTR_OFFSETS
	.align		4
        /*0080*/ 	.byte	0x04, 0x1c
        /*0082*/ 	.short	(.L_25 - .L_24)


	//   ....[0]....
.L_24:
        /*0084*/ 	.word	0x000004e0


	//----- nvinfo : EIATTR_REQNTID
	.align		4
.L_25:
        /*0088*/ 	.byte	0x04, 0x10
        /*008a*/ 	.short	(.L_27 - .L_26)
.L_26:
        /*008c*/ 	.word	0x00000100
        /*0090*/ 	.word	0x00000001
        /*0094*/ 	.word	0x00000001


	//----- nvinfo : EIATTR_CBANK_PARAM_SIZE
	.align		4
.L_27:
        /*0098*/ 	.byte	0x03, 0x19
        /*009a*/ 	.short	0x0034


	//----- nvinfo : EIATTR_PARAM_CBANK
	.align		4
        /*009c*/ 	.byte	0x04, 0x0a
        /*009e*/ 	.short	(.L_29 - .L_28)
	.align		4
.L_28:
        /*00a0*/ 	.word	index@(.nv.constant0.triton_poi_fused__unsafe_index_add_mul_sub_43)
        /*00a4*/ 	.short	0x0210
        /*00a6*/ 	.short	0x0034


	//----- nvinfo : EIATTR_SW_WAR
	.align		4
.L_29:
        /*00a8*/ 	.byte	0x04, 0x36
        /*00aa*/ 	.short	(.L_31 - .L_30)
.L_30:
        /*00ac*/ 	.word	0x00000008
.L_31:


//--------------------- .nv.callgraph             --------------------------
	.section	.nv.callgraph,"",@"SHT_CUDA_CALLGRAPH"
	.align	4
	.sectionentsize	8
	.align		4
        /*0000*/ 	.word	0x00000000
	.align		4
        /*0004*/ 	.word	0xffffffff
	.align		4
        /*0008*/ 	.word	0x00000000
	.align		4
        /*000c*/ 	.word	0xfffffffe
	.align		4
        /*0010*/ 	.word	0x00000000
	.align		4
        /*0014*/ 	.word	0xfffffffd
	.align		4
        /*0018*/ 	.word	0x00000000
	.align		4
        /*001c*/ 	.word	0xfffffffc


//--------------------- .text.triton_poi_fused__unsafe_index_add_mul_sub_43 --------------------------
	.section	.text.triton_poi_fused__unsafe_index_add_mul_sub_43,"ax",@progbits
	.align	128
        .global         triton_poi_fused__unsafe_index_add_mul_sub_43
        .type           triton_poi_fused__unsafe_index_add_mul_sub_43,@function
        .size           triton_poi_fused__unsafe_index_add_mul_sub_43,(.L_x_1 - triton_poi_fused__unsafe_index_add_mul_sub_43)
        .other          triton_poi_fused__unsafe_index_add_mul_sub_43,@"STO_CUDA_ENTRY STV_DEFAULT"
triton_poi_fused__unsafe_index_add_mul_sub_43:
.text.triton_poi_fused__unsafe_index_add_mul_sub_43:
[----:B------:R-:W-:Y:S01]  /*0000*/  LDC R1, c[0x0][0x28] ;  /* 0x00000a00ff017b82 */ /* 0x000fe20000000800 */
[----:B------:R-:W1:Y:S07]  /*0010*/  S2R R0, SR_TID.X ;  /* 0x0000000000007919 */ /* 0x000e6e0000002100 */
[----:B------:R-:W2:Y:S01]  /*0020*/  LDC.64 R14, c[0x0][0x210] ;  /* 0x00008400ff0e7b82 */ /* 0x000ea20000000a00 */
[----:B------:R-:W-:Y:S01]  /*0030*/  ULDC.64 UR4, c[0x0][0x208] ;  /* 0x0000820000047ab9 */ /* 0x000fe20000000a00 */
[----:B------:R-:W-:Y:S01]  /*0040*/  ULDC.64 UR6, c[0x0][0x220] ;  /* 0x0000880000067ab9 */ /* 0x000fe20000000a00 */
[----:B------:R-:W3:Y:S05]  /*0050*/  S2R R3, SR_CTAID.X ;  /* 0x0000000000037919 */ /* 0x000eea0000002500 */
[----:B------:R-:W4:Y:S01]  /*0060*/  LDC.64 R8, c[0x0][0x218] ;  /* 0x00008600ff087b82 */ /* 0x000f220000000a00 */
[----:B-1----:R-:W-:-:S05]  /*0070*/  IMAD.SHL.U32 R0, R0, 0x2, RZ ;  /* 0x0000000200007824 */ /* 0x002fca00078e00ff */
[----:B------:R-:W-:-:S05]  /*0080*/  LOP3.LUT R0, R0, 0x1fe, RZ, 0xc0, !PT ;  /* 0x000001fe00007812 */ /* 0x000fca00078ec0ff */
[----:B---3--:R-:W-:-:S05]  /*0090*/  IMAD R0, R3, 0x200, R0 ;  /* 0x0000020003007824 */ /* 0x008fca00078e0200 */
[----:B------:R-:W-:-:S04]  /*00a0*/  SHF.R.S32.HI R5, RZ, 0x1f, R0 ;  /* 0x0000001fff057819 */ /* 0x000fc80000011400 */
[----:B------:R-:W-:-:S04]  /*00b0*/  LEA.HI R2, R5, R0, RZ, 0x5 ;  /* 0x0000000005027211 */ /* 0x000fc800078f28ff */
[----:B------:R-:W-:Y:S02]  /*00c0*/  SHF.R.S32.HI R4, RZ, 0x5, R2 ;  /* 0x00000005ff047819 */ /* 0x000fe40000011402 */
[----:B------:R-:W-:Y:S02]  /*00d0*/  LOP3.LUT R7, R2, 0xffffffe0, RZ, 0xc0, !PT ;  /* 0xffffffe002077812 */ /* 0x000fe400078ec0ff */
[----:B------:R-:W-:-:S04]  /*00e0*/  LEA.HI R5, R4, R4, RZ, 0x5 ;  /* 0x0000000404057211 */ /* 0x000fc800078f28ff */
[----:B------:R-:W-:-:S05]  /*00f0*/  LOP3.LUT R5, R5, 0xffffffe0, RZ, 0xc0, !PT ;  /* 0xffffffe005057812 */ /* 0x000fca00078ec0ff */
[----:B------:R-:W-:-:S04]  /*0100*/  IMAD.IADD R5, R4, 0x1, -R5 ;  /* 0x0000000104057824 */ /* 0x000fc800078e0a05 */
[----:B--2---:R-:W-:Y:S02]  /*0110*/  IMAD.WIDE R14, R5, 0x8, R14 ;  /* 0x00000008050e7825 */ /* 0x004fe400078e020e */
[----:B------:R-:W1:Y:S04]  /*0120*/  LDC.64 R4, c[0x0][0x228] ;  /* 0x00008a00ff047b82 */ /* 0x000e680000000a00 */
[----:B------:R-:W2:Y:S01]  /*0130*/  LDG.E.EL.64 R14, desc[UR4][R14.64] ;  /* 0x000000040e0e7981 */ /* 0x000ea2000c2e1b00 */
[----:B------:R-:W-:-:S04]  /*0140*/  IMAD.IADD R12, R0, 0x1, -R7 ;  /* 0x00000001000c7824 */ /* 0x000fc800078e0a07 */
[----:B----4-:R-:W-:-:S06]  /*0150*/  IMAD.WIDE R8, R12, 0x8, R8 ;  /* 0x000000080c087825 */ /* 0x010fcc00078e0208 */
[----:B------:R-:W3:Y:S01]  /*0160*/  LDG.E.EL.128 R8, desc[UR4][R8.64] ;  /* 0x0000000408087981 */ /* 0x000ee2000c2e1d00 */
[----:B-1----:R-:W-:-:S06]  /*0170*/  IMAD.WIDE R4, R12, 0x8, R4 ;  /* 0x000000080c047825 */ /* 0x002fcc00078e0204 */
[----:B------:R-:W4:Y:S01]  /*0180*/  LDG.E.EL.128 R4, desc[UR4][R4.64] ;  /* 0x0000000404047981 */ /* 0x000f22000c2e1d00 */
[----:B------:R-:W-:-:S04]  /*0190*/  SHF.R.S32.HI R3, RZ, 0x16, R3 ;  /* 0x00000016ff037819 */ /* 0x000fc80000011403 */
[----:B------:R-:W-:-:S04]  /*01a0*/  SGXT R3, R3, 0x1 ;  /* 0x000000010303781a */ /* 0x000fc80000000200 */
[----:B------:R-:W-:Y:S02]  /*01b0*/  LEA.HI R3, R3, R0, RZ, 0xa ;  /* 0x0000000003037211 */ /* 0x000fe400078f50ff */
[----:B--2---:R-:W-:-:S04]  /*01c0*/  SHF.R.U32.HI R13, RZ, 0x1b, R15 ;  /* 0x0000001bff0d7819 */ /* 0x004fc8000001160f */
[----:B------:R-:W-:-:S04]  /*01d0*/  LOP3.LUT R13, R13, 0x10, RZ, 0xc0, !PT ;  /* 0x000000100d0d7812 */ /* 0x000fc800078ec0ff */
[----:B------:R-:W-:Y:S02]  /*01e0*/  IADD3 R16, P0, R14, R13, RZ ;  /* 0x0000000d0e107210 */ /* 0x000fe40007f1e0ff */
[----:B---3--:R-:W-:-:S03]  /*01f0*/  SHF.R.U32.HI R19, RZ, 0x19, R9 ;  /* 0x00000019ff137819 */ /* 0x008fc60000011609 */
[----:B------:R-:W-:Y:S01]  /*0200*/  IMAD.X R13, RZ, RZ, R15, P0 ;  /* 0x000000ffff0d7224 */ /* 0x000fe200000e060f */
[----:B------:R-:W-:Y:S01]  /*0210*/  LEA R2, P0, R8, UR6, 0x2 ;  /* 0x0000000608027c11 */ /* 0x000fe2000f8010ff */
[----:B------:R-:W-:Y:S01]  /*0220*/  IMAD.SHL.U32 R14, R16, 0x40, RZ ;  /* 0x00000040100e7824 */ /* 0x000fe200078e00ff */
[----:B------:R-:W-:Y:S02]  /*0230*/  SHF.R.U32.HI R15, RZ, 0x19, R11 ;  /* 0x00000019ff0f7819 */ /* 0x000fe4000001160b */
[----:B------:R-:W-:Y:S02]  /*0240*/  LEA R17, P1, R10, UR6, 0x2 ;  /* 0x000000060a117c11 */ /* 0x000fe4000f8210ff */
[----:B------:R-:W-:Y:S02]  /*0250*/  LEA.HI.X R18, R8, UR7, R9, 0x2, P0 ;  /* 0x0000000708127c11 */ /* 0x000fe400080f1409 */
[----:B------:R-:W-:Y:S02]  /*0260*/  SHF.L.U64.HI R13, R16, 0x6, R13 ;  /* 0x00000006100d7819 */ /* 0x000fe4000001020d */
[----:B------:R-:W-:-:S02]  /*0270*/  LOP3.LUT R15, R15, 0x40, RZ, 0xc0, !PT ;  /* 0x000000400f0f7812 */ /* 0x000fc400078ec0ff */
[----:B----4-:R-:W-:Y:S02]  /*0280*/  LEA R9, P4, R4, UR6, 0x2 ;  /* 0x0000000604097c11 */ /* 0x010fe4000f8810ff */
[----:B------:R-:W-:Y:S02]  /*0290*/  LEA.HI.X R16, R10, UR7, R11, 0x2, P1 ;  /* 0x000000070a107c11 */ /* 0x000fe400088f140b */
[--C-:B------:R-:W-:Y:S02]  /*02a0*/  SHF.R.U32.HI R11, RZ, 0x19, R5.reuse ;  /* 0x00000019ff0b7819 */ /* 0x100fe40000011605 */
[----:B------:R-:W-:Y:S02]  /*02b0*/  LEA.HI.X R20, R4, UR7, R5, 0x2, P4 ;  /* 0x0000000704147c11 */ /* 0x000fe4000a0f1405 */
[----:B------:R-:W1:Y:S01]  /*02c0*/  LDC.64 R4, c[0x0][0x230] ;  /* 0x00008c00ff047b82 */ /* 0x000e620000000a00 */
[----:B------:R-:W-:Y:S02]  /*02d0*/  IADD3 R8, P2, P3, R14, R17, R15 ;  /* 0x000000110e087210 */ /* 0x000fe40007b5e00f */
[----:B------:R-:W-:-:S02]  /*02e0*/  LOP3.LUT R19, R19, 0x40, RZ, 0xc0, !PT ;  /* 0x0000004013137812 */ /* 0x000fc400078ec0ff */
[----:B------:R-:W-:Y:S02]  /*02f0*/  LEA R15, P4, R6, UR6, 0x2 ;  /* 0x00000006060f7c11 */ /* 0x000fe4000f8810ff */
[----:B------:R-:W-:Y:S02]  /*0300*/  SHF.R.U32.HI R10, RZ, 0x19, R7 ;  /* 0x00000019ff0a7819 */ /* 0x000fe40000011607 */
[----:B------:R-:W-:Y:S02]  /*0310*/  LOP3.LUT R11, R11, 0x40, RZ, 0xc0, !PT ;  /* 0x000000400b0b7812 */ /* 0x000fe400078ec0ff */
[----:B------:R-:W-:Y:S02]  /*0320*/  IADD3 R2, P0, P1, R14, R2, R19 ;  /* 0x000000020e027210 */ /* 0x000fe4000791e013 */
[----:B------:R-:W-:Y:S02]  /*0330*/  LEA.HI.X R22, R6, UR7, R7, 0x2, P4 ;  /* 0x0000000706167c11 */ /* 0x000fe4000a0f1407 */
[----:B------:R-:W-:-:S02]  /*0340*/  LOP3.LUT R7, R10, 0x40, RZ, 0xc0, !PT ;  /* 0x000000400a077812 */ /* 0x000fc400078ec0ff */
[C---:B------:R-:W-:Y:S02]  /*0350*/  IADD3 R6, P4, P5, R14.reuse, R9, R11 ;  /* 0x000000090e067210 */ /* 0x040fe40007d9e00b */
[----:B------:R-:W-:Y:S02]  /*0360*/  SHF.R.S32.HI R11, RZ, 0xa, R3 ;  /* 0x0000000aff0b7819 */ /* 0x000fe40000011403 */
[----:B------:R-:W-:Y:S02]  /*0370*/  IADD3.X R3, R13, R18, RZ, P0, P1 ;  /* 0x000000120d037210 */ /* 0x000fe400007e24ff */
[----:B------:R-:W-:Y:S01]  /*0380*/  IADD3 R10, P0, P1, R14, R15, R7 ;  /* 0x0000000f0e0a7210 */ /* 0x000fe2000791e007 */
[----:B------:R-:W-:Y:S01]  /*0390*/  IMAD.SHL.U32 R15, R11, 0x100, RZ ;  /* 0x000001000b0f7824 */ /* 0x000fe200078e00ff */
[C---:B------:R-:W-:Y:S02]  /*03a0*/  IADD3.X R9, R13.reuse, R16, RZ, P2, P3 ;  /* 0x000000100d097210 */ /* 0x040fe400017e64ff */
[----:B------:R-:W-:Y:S01]  /*03b0*/  IADD3.X R7, R13, R20, RZ, P4, P5 ;  /* 0x000000140d077210 */ /* 0x000fe200027ea4ff */
[----:B------:R-:W-:Y:S01]  /*03c0*/  IMAD.WIDE R2, R15, 0x4, R2 ;  /* 0x000000040f027825 */ /* 0x000fe200078e0202 */
[----:B------:R-:W-:-:S03]  /*03d0*/  IADD3.X R11, R13, R22, RZ, P0, P1 ;  /* 0x000000160d0b7210 */ /* 0x000fc600007e24ff */
[C---:B------:R-:W-:Y:S02]  /*03e0*/  IMAD.WIDE R8, R15.reuse, 0x4, R8 ;  /* 0x000000040f087825 */ /* 0x040fe400078e0208 */
[----:B------:R-:W2:Y:S02]  /*03f0*/  LDG.E.EL R3, desc[UR4][R2.64] ;  /* 0x0000000402037981 */ /* 0x000ea4000c2e1900 */
[C---:B------:R-:W-:Y:S02]  /*0400*/  IMAD.WIDE R6, R15.reuse, 0x4, R6 ;  /* 0x000000040f067825 */ /* 0x040fe400078e0206 */
[----:B------:R-:W3:Y:S02]  /*0410*/  LDG.E.EL R8, desc[UR4][R8.64] ;  /* 0x0000000408087981 */ /* 0x000ee4000c2e1900 */
[----:B------:R-:W-:Y:S02]  /*0420*/  IMAD.WIDE R10, R15, 0x4, R10 ;  /* 0x000000040f0a7825 */ /* 0x000fe400078e020a */
[----:B------:R-:W2:Y:S02]  /*0430*/  LDG.E.EL R6, desc[UR4][R6.64] ;  /* 0x0000000406067981 */ /* 0x000ea4000c2e1900 */
[----:B-1----:R-:W-:-:S02]  /*0440*/  IMAD.WIDE R4, R12, 0x4, R4 ;  /* 0x000000040c047825 */ /* 0x002fc400078e0204 */
[----:B------:R-:W3:Y:S01]  /*0450*/  LDG.E.EL R11, desc[UR4][R10.64] ;  /* 0x000000040a0b7981 */ /* 0x000ee2000c2e1900 */
[----:B------:R-:W1:Y:S03]  /*0460*/  LDC.64 R12, c[0x0][0x238] ;  /* 0x00008e00ff0c7b82 */ /* 0x000e660000000a00 */
[----:B------:R-:W4:Y:S01]  /*0470*/  LDG.E.EL.64 R4, desc[UR4][R4.64] ;  /* 0x0000000404047981 */ /* 0x000f22000c2e1b00 */
[----:B-1----:R-:W-:-:S04]  /*0480*/  IMAD.WIDE R12, R0, 0x4, R12 ;  /* 0x00000004000c7825 */ /* 0x002fc800078e020c */
[----:B--2---:R-:W-:Y:S01]  /*0490*/  FADD R14, -R3, R6 ;  /* 0x00000006030e7221 */ /* 0x004fe20000000100 */
[----:B---3--:R-:W-:-:S03]  /*04a0*/  FADD R15, -R8, R11 ;  /* 0x0000000b080f7221 */ /* 0x008fc60000000100 */
[----:B----4-:R-:W-:Y:S01]  /*04b0*/  FFMA R14, R4, R14, R3 ;  /* 0x0000000e040e7223 */ /* 0x010fe20000000003 */
[----:B------:R-:W-:-:S05]  /*04c0*/  FFMA R15, R5, R15, R8 ;  /* 0x0000000f050f7223 */ /* 0x000fca0000000008 */
[----:B------:R-:W-:Y:S01]  /*04d0*/  STG.E.64 desc[UR4][R12.64], R14 ;  /* 0x0000000e0c007986 */ /* 0x000fe2000c101b04 */
[----:B------:R-:W-:Y:S05]  /*04e0*/  EXIT ;  /* 0x000000000000794d */ /* 0x000fea0003800000 */
.L_x_0:
[----:B------:R-:W-:-:S00]  /*04f0*/  BRA `(.L_x_0) ;  /* 0xfffffffc00fc7947 */ /* 0x000fc0000383ffff */
[----:B------:R-:W-:-:S00]  /*0500*/  NOP ;  /* 0x0000000000007918 */ /* 0x000fc00000000000 */
[----:B------:R-:W-:-:S00]  /*0510*/  NOP ;  /* 0x0000000000007918 */ /* 0x000fc00000000000 */
[----:B------:R-:W-:-:S00]  /*0520*/  NOP ;  /* 0x0000000000007918 */ /* 0x000fc00000000000 */
[----:B------:R-:W-:-:S00]  /*0530*/  NOP ;  /* 0x0000000000007918 */ /* 0x000fc00000000000 */
[----:B------:R-:W-:-:S00]  /*0540*/  NOP ;  /* 0x0000000000007918 */ /* 0x000fc00000000000 */
[----:B------:R-:W-:-:S00]  /*0550*/  NOP ;  /* 0x0000000000007918 */ /* 0x000fc00000000000 */
[----:B------:R-:W-:-:S00]  /*0560*/  NOP ;  /* 0x0000000000007918 */ /* 0x000fc00000000000 */
[----:B------:R-:W-:-:S00]  /*0570*/  NOP ;  /* 0x0000000000007918 */ /* 0x000fc00000000000 */
.L_x_1:


//--------------------- .nv.constant0.triton_poi_fused__unsafe_index_add_mul_sub_43 --------------------------
	.section	.nv.constant0.triton_poi_fused__unsafe_index_add_mul_sub_43,"a",@progbits
	.sectionflags	@""
	.align	4
.nv.constant0.triton_poi_fused__unsafe_index_add_mul_sub_43:
	.zero		580
